//
// Generated by NVIDIA NVVM Compiler
//
// Compiler Build ID: CL-36424714
// Cuda compilation tools, release 13.0, V13.0.88
// Based on NVVM 20.0.0
//

.version 9.0
.target sm_100
.address_size 64

	// .globl	_Z13multMatKernelPdS_S_iii

.visible .entry _Z13multMatKernelPdS_S_iii(
	.param .u64 .ptr .align 1 _Z13multMatKernelPdS_S_iii_param_0,
	.param .u64 .ptr .align 1 _Z13multMatKernelPdS_S_iii_param_1,
	.param .u64 .ptr .align 1 _Z13multMatKernelPdS_S_iii_param_2,
	.param .u32 _Z13multMatKernelPdS_S_iii_param_3,
	.param .u32 _Z13multMatKernelPdS_S_iii_param_4,
	.param .u32 _Z13multMatKernelPdS_S_iii_param_5
)
{
	.reg .pred 	%p<13>;
	.reg .b32 	%r<41>;
	.reg .b64 	%rd<53>;
	.reg .b64 	%fd<68>;

	ld.param.u64 	%rd7, [_Z13multMatKernelPdS_S_iii_param_0];
	ld.param.u64 	%rd8, [_Z13multMatKernelPdS_S_iii_param_1];
	ld.param.u64 	%rd6, [_Z13multMatKernelPdS_S_iii_param_2];
	ld.param.u32 	%r20, [_Z13multMatKernelPdS_S_iii_param_3];
	ld.param.u32 	%r18, [_Z13multMatKernelPdS_S_iii_param_4];
	ld.param.u32 	%r19, [_Z13multMatKernelPdS_S_iii_param_5];
	cvta.to.global.u64 	%rd1, %rd8;
	cvta.to.global.u64 	%rd2, %rd7;
	mov.u32 	%r21, %ctaid.y;
	mov.u32 	%r22, %ntid.y;
	mov.u32 	%r23, %tid.y;
	mad.lo.s32 	%r1, %r21, %r22, %r23;
	mov.u32 	%r24, %ctaid.x;
	mov.u32 	%r25, %ntid.x;
	mov.u32 	%r26, %tid.x;
	mad.lo.s32 	%r2, %r24, %r25, %r26;
	setp.ge.s32 	%p1, %r1, %r20;
	setp.ge.s32 	%p2, %r2, %r19;
	or.pred  	%p3, %p1, %p2;
	@%p3 bra 	$L__BB0_14;
	setp.lt.s32 	%p4, %r18, 1;
	mov.f64 	%fd67, 0d0000000000000000;
	@%p4 bra 	$L__BB0_13;
	mul.lo.s32 	%r3, %r18, %r1;
	and.b32  	%r4, %r18, 7;
	setp.lt.u32 	%p5, %r18, 8;
	mov.f64 	%fd67, 0d0000000000000000;
	mov.b32 	%r39, 0;
	@%p5 bra 	$L__BB0_5;
	and.b32  	%r39, %r18, 2147483640;
	neg.s32 	%r37, %r39;
	shl.b32 	%r7, %r19, 3;
	mul.wide.u32 	%rd9, %r3, 8;
	add.s64 	%rd10, %rd9, %rd2;
	add.s64 	%rd52, %rd10, 32;
	mov.f64 	%fd67, 0d0000000000000000;
	mul.wide.s32 	%rd13, %r19, 8;
	mov.u32 	%r36, %r2;
$L__BB0_4:
	.pragma "nounroll";
	ld.global.f64 	%fd17, [%rd52+-32];
	mul.wide.s32 	%rd11, %r36, 8;
	add.s64 	%rd12, %rd1, %rd11;
	ld.global.f64 	%fd18, [%rd12];
	fma.rn.f64 	%fd19, %fd17, %fd18, %fd67;
	ld.global.f64 	%fd20, [%rd52+-24];
	add.s64 	%rd14, %rd12, %rd13;
	ld.global.f64 	%fd21, [%rd14];
	fma.rn.f64 	%fd22, %fd20, %fd21, %fd19;
	ld.global.f64 	%fd23, [%rd52+-16];
	add.s64 	%rd15, %rd14, %rd13;
	ld.global.f64 	%fd24, [%rd15];
	fma.rn.f64 	%fd25, %fd23, %fd24, %fd22;
	ld.global.f64 	%fd26, [%rd52+-8];
	add.s64 	%rd16, %rd15, %rd13;
	ld.global.f64 	%fd27, [%rd16];
	fma.rn.f64 	%fd28, %fd26, %fd27, %fd25;
	ld.global.f64 	%fd29, [%rd52];
	add.s64 	%rd17, %rd16, %rd13;
	ld.global.f64 	%fd30, [%rd17];
	fma.rn.f64 	%fd31, %fd29, %fd30, %fd28;
	ld.global.f64 	%fd32, [%rd52+8];
	add.s64 	%rd18, %rd17, %rd13;
	ld.global.f64 	%fd33, [%rd18];
	fma.rn.f64 	%fd34, %fd32, %fd33, %fd31;
	ld.global.f64 	%fd35, [%rd52+16];
	add.s64 	%rd19, %rd18, %rd13;
	ld.global.f64 	%fd36, [%rd19];
	fma.rn.f64 	%fd37, %fd35, %fd36, %fd34;
	ld.global.f64 	%fd38, [%rd52+24];
	add.s64 	%rd20, %rd19, %rd13;
	ld.global.f64 	%fd39, [%rd20];
	fma.rn.f64 	%fd67, %fd38, %fd39, %fd37;
	add.s32 	%r37, %r37, 8;
	add.s32 	%r36, %r36, %r7;
	add.s64 	%rd52, %rd52, 64;
	setp.ne.s32 	%p6, %r37, 0;
	@%p6 bra 	$L__BB0_4;
$L__BB0_5:
	setp.eq.s32 	%p7, %r4, 0;
	@%p7 bra 	$L__BB0_13;
	and.b32  	%r13, %r18, 3;
	setp.lt.u32 	%p8, %r4, 4;
	@%p8 bra 	$L__BB0_8;
	add.s32 	%r28, %r39, %r3;
	mul.wide.u32 	%rd21, %r28, 8;
	add.s64 	%rd22, %rd2, %rd21;
	ld.global.f64 	%fd41, [%rd22];
	mad.lo.s32 	%r29, %r39, %r19, %r2;
	mul.wide.s32 	%rd23, %r29, 8;
	add.s64 	%rd24, %rd1, %rd23;
	ld.global.f64 	%fd42, [%rd24];
	fma.rn.f64 	%fd43, %fd41, %fd42, %fd67;
	cvt.u64.u32 	%rd25, %r3;
	cvt.u64.u32 	%rd26, %r39;
	add.s64 	%rd27, %rd26, %rd25;
	shl.b64 	%rd28, %rd27, 3;
	add.s64 	%rd29, %rd2, %rd28;
	ld.global.f64 	%fd44, [%rd29+8];
	mul.wide.s32 	%rd30, %r19, 8;
	add.s64 	%rd31, %rd24, %rd30;
	ld.global.f64 	%fd45, [%rd31];
	fma.rn.f64 	%fd46, %fd44, %fd45, %fd43;
	ld.global.f64 	%fd47, [%rd29+16];
	add.s64 	%rd32, %rd31, %rd30;
	ld.global.f64 	%fd48, [%rd32];
	fma.rn.f64 	%fd49, %fd47, %fd48, %fd46;
	ld.global.f64 	%fd50, [%rd29+24];
	add.s64 	%rd33, %rd32, %rd30;
	ld.global.f64 	%fd51, [%rd33];
	fma.rn.f64 	%fd67, %fd50, %fd51, %fd49;
	add.s32 	%r39, %r39, 4;
$L__BB0_8:
	setp.eq.s32 	%p9, %r13, 0;
	@%p9 bra 	$L__BB0_13;
	setp.eq.s32 	%p10, %r13, 1;
	@%p10 bra 	$L__BB0_11;
	add.s32 	%r30, %r39, %r3;
	mul.wide.u32 	%rd34, %r30, 8;
	add.s64 	%rd35, %rd2, %rd34;
	ld.global.f64 	%fd53, [%rd35];
	mad.lo.s32 	%r31, %r39, %r19, %r2;
	mul.wide.s32 	%rd36, %r31, 8;
	add.s64 	%rd37, %rd1, %rd36;
	ld.global.f64 	%fd54, [%rd37];
	fma.rn.f64 	%fd55, %fd53, %fd54, %fd67;
	cvt.u64.u32 	%rd38, %r3;
	cvt.u64.u32 	%rd39, %r39;
	add.s64 	%rd40, %rd39, %rd38;
	shl.b64 	%rd41, %rd40, 3;
	add.s64 	%rd42, %rd2, %rd41;
	ld.global.f64 	%fd56, [%rd42+8];
	mul.wide.s32 	%rd43, %r19, 8;
	add.s64 	%rd44, %rd37, %rd43;
	ld.global.f64 	%fd57, [%rd44];
	fma.rn.f64 	%fd67, %fd56, %fd57, %fd55;
	add.s32 	%r39, %r39, 2;
$L__BB0_11:
	and.b32  	%r32, %r18, 1;
	setp.eq.b32 	%p11, %r32, 1;
	not.pred 	%p12, %p11;
	@%p12 bra 	$L__BB0_13;
	add.s32 	%r33, %r39, %r3;
	mul.wide.u32 	%rd45, %r33, 8;
	add.s64 	%rd46, %rd2, %rd45;
	ld.global.f64 	%fd58, [%rd46];
	mad.lo.s32 	%r34, %r39, %r19, %r2;
	mul.wide.s32 	%rd47, %r34, 8;
	add.s64 	%rd48, %rd1, %rd47;
	ld.global.f64 	%fd59, [%rd48];
	fma.rn.f64 	%fd67, %fd58, %fd59, %fd67;
$L__BB0_13:
	mad.lo.s32 	%r35, %r19, %r1, %r2;
	cvta.to.global.u64 	%rd49, %rd6;
	mul.wide.s32 	%rd50, %r35, 8;
	add.s64 	%rd51, %rd49, %rd50;
	st.global.f64 	[%rd51], %fd67;
$L__BB0_14:
	ret;

}


// ===== COMPILED SASS (sm_100) =====

	.target	sm_100

	.elftype	@"ET_EXEC"


//--------------------- .note.nv.tkinfo           --------------------------
	.section	.note.nv.tkinfo,"",@"SHT_NOTE"
	.sectionflags	@"SHF_NOTE_NV_TKINFO"
	.tkinfo
        /*0018*/ 	.word	0x00000002
        /*0030*/ 	.string	""
        /*0030*/ 	.string	"ptxas"
        /*0030*/ 	.string	"Cuda compilation tools, release 13.0, V13.0.88"
        /*0030*/ 	.string	"Build cuda_13.0.r13.0/compiler.36424714_0"
        /*0030*/ 	.string	"-arch sm_100 -m 64 "



//--------------------- .note.nv.cuinfo           --------------------------
	.section	.note.nv.cuinfo,"",@"SHT_NOTE"
	.sectionflags	@"SHF_NOTE_NV_CUINFO"
        /*0018*/ 	.short	0x0002
        /*001a*/ 	.short	0x0064
        /*001c*/ 	.short	0x0082
	.zero		2


//--------------------- .nv.info                  --------------------------
	.section	.nv.info,"",@"SHT_CUDA_INFO"
	.align	4


	//----- nvinfo : EIATTR_REGCOUNT
	.align		4
        /*0000*/ 	.byte	0x04, 0x2f
        /*0002*/ 	.short	(.L_1 - .L_0)
	.align		4
.L_0:
        /*0004*/ 	.word	index@(_Z13multMatKernelPdS_S_iii)
        /*0008*/ 	.word	0x00000020


	//----- nvinfo : EIATTR_FRAME_SIZE
	.align		4
.L_1:
        /*000c*/ 	.byte	0x04, 0x11
        /*000e*/ 	.short	(.L_3 - .L_2)
	.align		4
.L_2:
        /*0010*/ 	.word	index@(_Z13multMatKernelPdS_S_iii)
        /*0014*/ 	.word	0x00000000


	//----- nvinfo : EIATTR_MIN_STACK_SIZE
	.align		4
.L_3:
        /*0018*/ 	.byte	0x04, 0x12
        /*001a*/ 	.short	(.L_5 - .L_4)
	.align		4
.L_4:
        /*001c*/ 	.word	index@(_Z13multMatKernelPdS_S_iii)
        /*0020*/ 	.word	0x00000000
.L_5:


//--------------------- .nv.compat                --------------------------
	.section	.nv.compat,"",@"SHT_CUDA_COMPAT_INFO"
	.align	4
        /*0000*/ 	.byte	0x02, 0x09, 0x00, 0x00, 0x02, 0x02, 0x01, 0x00, 0x02, 0x05, 0x05, 0x00, 0x03, 0x07, 0x01, 0x01
        /*0010*/ 	.byte	0x02, 0x03, 0x00, 0x00, 0x02, 0x06, 0x01, 0x00, 0x04, 0x0b, 0x08, 0x00, 0x01, 0x00, 0x00, 0x00
        /*0020*/ 	.byte	0x00, 0x00, 0x00, 0x00


//--------------------- .nv.info._Z13multMatKernelPdS_S_iii --------------------------
	.section	.nv.info._Z13multMatKernelPdS_S_iii,"",@"SHT_CUDA_INFO"
	.sectionflags	@""
	.align	4


	//----- nvinfo : EIATTR_CUDA_API_VERSION
	.align		4
        /*0000*/ 	.byte	0x04, 0x37
        /*0002*/ 	.short	(.L_7 - .L_6)
.L_6:
        /*0004*/ 	.word	0x00000082


	//----- nvinfo : EIATTR_KPARAM_INFO
	.align		4
.L_7:
        /*0008*/ 	.byte	0x04, 0x17
        /*000a*/ 	.short	(.L_9 - .L_8)
.L_8:
        /*000c*/ 	.word	0x00000000
        /*0010*/ 	.short	0x0005
        /*0012*/ 	.short	0x0020
        /*0014*/ 	.byte	0x00, 0xf0, 0x11, 0x00


	//----- nvinfo : EIATTR_KPARAM_INFO
	.align		4
.L_9:
        /*0018*/ 	.byte	0x04, 0x17
        /*001a*/ 	.short	(.L_11 - .L_10)
.L_10:
        /*001c*/ 	.word	0x00000000
        /*0020*/ 	.short	0x0004
        /*0022*/ 	.short	0x001c
        /*0024*/ 	.byte	0x00, 0xf0, 0x11, 0x00


	//----- nvinfo : EIATTR_KPARAM_INFO
	.align		4
.L_11:
        /*0028*/ 	.byte	0x04, 0x17
        /*002a*/ 	.short	(.L_13 - .L_12)
.L_12:
        /*002c*/ 	.word	0x00000000
        /*0030*/ 	.short	0x0003
        /*0032*/ 	.short	0x0018
        /*0034*/ 	.byte	0x00, 0xf0, 0x11, 0x00


	//----- nvinfo : EIATTR_KPARAM_INFO
	.align		4
.L_13:
        /*0038*/ 	.byte	0x04, 0x17
        /*003a*/ 	.short	(.L_15 - .L_14)
.L_14:
        /*003c*/ 	.word	0x00000000
        /*0040*/ 	.short	0x0002
        /*0042*/ 	.short	0x0010
        /*0044*/ 	.byte	0x00, 0xf5, 0x21, 0x00


	//----- nvinfo : EIATTR_KPARAM_INFO
	.align		4
.L_15:
        /*0048*/ 	.byte	0x04, 0x17
        /*004a*/ 	.short	(.L_17 - .L_16)
.L_16:
        /*004c*/ 	.word	0x00000000
        /*0050*/ 	.short	0x0001
        /*0052*/ 	.short	0x0008
        /*0054*/ 	.byte	0x00, 0xf5, 0x21, 0x00


	//----- nvinfo : EIATTR_KPARAM_INFO
	.align		4
.L_17:
        /*0058*/ 	.byte	0x04, 0x17
        /*005a*/ 	.short	(.L_19 - .L_18)
.L_18:
        /*005c*/ 	.word	0x00000000
        /*0060*/ 	.short	0x0000
        /*0062*/ 	.short	0x0000
        /*0064*/ 	.byte	0x00, 0xf5, 0x21, 0x00


	//----- nvinfo : EIATTR_SPARSE_MMA_MASK
	.align		4
.L_19:
        /*0068*/ 	.byte	0x03, 0x50
        /*006a*/ 	.short	0x0000


	//----- nvinfo : EIATTR_MAXREG_COUNT
	.align		4
        /*006c*/ 	.byte	0x03, 0x1b
        /*006e*/ 	.short	0x00ff


	//----- nvinfo : EIATTR_MERCURY_ISA_VERSION
	.align		4
        /*0070*/ 	.byte	0x03, 0x5f
        /*0072*/ 	.short	0x0101


	//----- nvinfo : EIATTR_VRC_CTA_INIT_COUNT
	.align		4
        /*0074*/ 	.byte	0x02, 0x4a
	.zero		1
	.zero		1


	//----- nvinfo : EIATTR_EXIT_INSTR_OFFSETS
	.align		4
        /*0078*/ 	.byte	0x04, 0x1c
        /*007a*/ 	.short	(.L_21 - .L_20)


	//   ....[0]....
.L_20:
        /*007c*/ 	.word	0x000000d0


	//   ....[1]....
        /*0080*/ 	.word	0x000008f0


	//----- nvinfo : EIATTR_CBANK_PARAM_SIZE
	.align		4
.L_21:
        /*0084*/ 	.byte	0x03, 0x19
        /*0086*/ 	.short	0x0024


	//----- nvinfo : EIATTR_PARAM_CBANK
	.align		4
        /*0088*/ 	.byte	0x04, 0x0a
        /*008a*/ 	.short	(.L_23 - .L_22)
	.align		4
.L_22:
        /*008c*/ 	.word	index@(.nv.constant0._Z13multMatKernelPdS_S_iii)
        /*0090*/ 	.short	0x0380
        /*0092*/ 	.short	0x0024


	//----- nvinfo : EIATTR_SW_WAR
	.align		4
.L_23:
        /*0094*/ 	.byte	0x04, 0x36
        /*0096*/ 	.short	(.L_25 - .L_24)
.L_24:
        /*0098*/ 	.word	0x00000008
.L_25:


//--------------------- .nv.callgraph             --------------------------
	.section	.nv.callgraph,"",@"SHT_CUDA_CALLGRAPH"
	.align	4
	.sectionentsize	8
	.align		4
        /*0000*/ 	.word	0x00000000
	.align		4
        /*0004*/ 	.word	0xffffffff
	.align		4
        /*0008*/ 	.word	0x00000000
	.align		4
        /*000c*/ 	.word	0xfffffffe
	.align		4
        /*0010*/ 	.word	0x00000000
	.align		4
        /*0014*/ 	.word	0xfffffffd
	.align		4
        /*0018*/ 	.word	0x00000000
	.align		4
        /*001c*/ 	.word	0xfffffffc


//--------------------- .text._Z13multMatKernelPdS_S_iii --------------------------
	.section	.text._Z13multMatKernelPdS_S_iii,"ax",@progbits
	.align	128
        .global         _Z13multMatKernelPdS_S_iii
        .type           _Z13multMatKernelPdS_S_iii,@function
        .size           _Z13multMatKernelPdS_S_iii,(.L_x_5 - _Z13multMatKernelPdS_S_iii)
        .other          _Z13multMatKernelPdS_S_iii,@"STO_CUDA_ENTRY STV_DEFAULT"
_Z13multMatKernelPdS_S_iii:
.text._Z13multMatKernelPdS_S_iii:
[----:B------:R-:W-:Y:S01]  /*0000*/  LDC R1, c[0x0][0x37c] ;  /* 0x0000df00ff017b82 */ /* 0x000fe20000000800 */
[----:B------:R-:W0:Y:S07]  /*0010*/  S2R R4, SR_TID.X ;  /* 0x0000000000047919 */ /* 0x000e2e0000002100 */
[----:B------:R-:W1:Y:S01]  /*0020*/  LDC R2, c[0x0][0x364] ;  /* 0x0000d900ff027b82 */ /* 0x000e620000000800 */
[----:B------:R-:W2:Y:S01]  /*0030*/  LDCU UR6, c[0x0][0x398] ;  /* 0x00007300ff0677ac */ /* 0x000ea20008000800 */
[----:B------:R-:W1:Y:S06]  /*0040*/  S2R R5, SR_TID.Y ;  /* 0x0000000000057919 */ /* 0x000e6c0000002200 */
[----:B------:R-:W0:Y:S08]  /*0050*/  S2UR UR5, SR_CTAID.X ;  /* 0x00000000000579c3 */ /* 0x000e300000002500 */
[----:B------:R-:W0:Y:S08]  /*0060*/  LDC R3, c[0x0][0x360] ;  /* 0x0000d800ff037b82 */ /* 0x000e300000000800 */
[----:B------:R-:W1:Y:S08]  /*0070*/  S2UR UR4, SR_CTAID.Y ;  /* 0x00000000000479c3 */ /* 0x000e700000002600 */
[----:B------:R-:W3:Y:S01]  /*0080*/  LDC R0, c[0x0][0x3a0] ;  /* 0x0000e800ff007b82 */ /* 0x000ee20000000800 */
[----:B0-----:R-:W-:-:S02]  /*0090*/  IMAD R3, R3, UR5, R4 ;  /* 0x0000000503037c24 */ /* 0x001fc4000f8e0204 */
[----:B-1----:R-:W-:-:S03]  /*00a0*/  IMAD R2, R2, UR4, R5 ;  /* 0x0000000402027c24 */ /* 0x002fc6000f8e0205 */
[----:B---3--:R-:W-:-:S04]  /*00b0*/  ISETP.GE.AND P0, PT, R3, R0, PT ;  /* 0x000000000300720c */ /* 0x008fc80003f06270 */
[----:B--2---:R-:W-:-:S13]  /*00c0*/  ISETP.GE.OR P0, PT, R2, UR6, P0 ;  /* 0x0000000602007c0c */ /* 0x004fda0008706670 */
[----:B------:R-:W-:Y:S05]  /*00d0*/  @P0 EXIT ;  /* 0x000000000000094d */ /* 0x000fea0003800000 */
[----:B------:R-:W0:Y:S01]  /*00e0*/  LDC R5, c[0x0][0x39c] ;  /* 0x0000e700ff057b82 */ /* 0x000e220000000800 */
[----:B------:R-:W1:Y:S01]  /*00f0*/  LDCU.64 UR4, c[0x0][0x358] ;  /* 0x00006b00ff0477ac */ /* 0x000e620008000a00 */
[----:B------:R-:W-:Y:S02]  /*0100*/  CS2R R18, SRZ ;  /* 0x0000000000127805 */ /* 0x000fe4000001ff00 */
[----:B0-----:R-:W-:-:S13]  /*0110*/  ISETP.GE.AND P0, PT, R5, 0x1, PT ;  /* 0x000000010500780c */ /* 0x001fda0003f06270 */
[----:B-1----:R-:W-:Y:S05]  /*0120*/  @!P0 BRA `(.L_x_0) ;  /* 0x0000000400e08947 */ /* 0x002fea0003800000 */
[C---:B------:R-:W-:Y:S01]  /*0130*/  ISETP.GE.U32.AND P1, PT, R5.reuse, 0x8, PT ;  /* 0x000000080500780c */ /* 0x040fe20003f26070 */
[----:B------:R-:W-:Y:S01]  /*0140*/  HFMA2 R7, -RZ, RZ, 0, 0 ;  /* 0x00000000ff077431 */ /* 0x000fe200000001ff */
[----:B------:R-:W-:Y:S01]  /*0150*/  LOP3.LUT R4, R5, 0x7, RZ, 0xc0, !PT ;  /* 0x0000000705047812 */ /* 0x000fe200078ec0ff */
[----:B------:R-:W-:Y:S01]  /*0160*/  IMAD R6, R2, R5, RZ ;  /* 0x0000000502067224 */ /* 0x000fe200078e02ff */
[----:B------:R-:W-:Y:S02]  /*0170*/  CS2R R18, SRZ ;  /* 0x0000000000127805 */ /* 0x000fe4000001ff00 */
[----:B------:R-:W-:-:S07]  /*0180*/  ISETP.NE.AND P0, PT, R4, RZ, PT ;  /* 0x000000ff0400720c */ /* 0x000fce0003f05270 */
[----:B------:R-:W-:Y:S06]  /*0190*/  @!P1 BRA `(.L_x_1) ;  /* 0x0000000000c49947 */ /* 0x000fec0003800000 */
[----:B------:R-:W0:Y:S01]  /*01a0*/  LDC.64 R8, c[0x0][0x380] ;  /* 0x0000e000ff087b82 */ /* 0x000e220000000a00 */
[----:B------:R-:W-:Y:S01]  /*01b0*/  LOP3.LUT R7, R5, 0x7ffffff8, RZ, 0xc0, !PT ;  /* 0x7ffffff805077812 */ /* 0x000fe200078ec0ff */
[----:B------:R-:W-:Y:S01]  /*01c0*/  IMAD.MOV.U32 R27, RZ, RZ, R3 ;  /* 0x000000ffff1b7224 */ /* 0x000fe200078e0003 */
[----:B------:R-:W-:-:S03]  /*01d0*/  CS2R R18, SRZ ;  /* 0x0000000000127805 */ /* 0x000fc6000001ff00 */
[----:B------:R-:W-:Y:S02]  /*01e0*/  IMAD.MOV R26, RZ, RZ, -R7 ;  /* 0x000000ffff1a7224 */ /* 0x000fe400078e0a07 */
[----:B0-----:R-:W-:-:S03]  /*01f0*/  IMAD.WIDE.U32 R8, R6, 0x8, R8 ;  /* 0x0000000806087825 */ /* 0x001fc600078e0008 */
[----:B------:R-:W-:-:S04]  /*0200*/  IADD3 R10, P1, PT, R8, 0x20, RZ ;  /* 0x00000020080a7810 */ /* 0x000fc80007f3e0ff */
[----:B------:R-:W-:-:S09]  /*0210*/  IADD3.X R11, PT, PT, RZ, R9, RZ, P1, !PT ;  /* 0x00000009ff0b7210 */ /* 0x000fd20000ffe4ff */
.L_x_2:
[----:B------:R-:W0:Y:S01]  /*0220*/  LDC.64 R22, c[0x0][0x388] ;  /* 0x0000e200ff167b82 */ /* 0x000e220000000a00 */
[----:B------:R-:W-:Y:S01]  /*0230*/  MOV R8, R10 ;  /* 0x0000000a00087202 */ /* 0x000fe20000000f00 */
[----:B------:R-:W-:-:S05]  /*0240*/  IMAD.MOV.U32 R9, RZ, RZ, R11 ;  /* 0x000000ffff097224 */ /* 0x000fca00078e000b */
[----:B------:R-:W2:Y:S04]  /*0250*/  LDG.E.64 R14, desc[UR4][R8.64+-0x20] ;  /* 0xffffe004080e7981 */ /* 0x000ea8000c1e1b00 */
[----:B------:R-:W3:Y:S01]  /*0260*/  LDG.E.64 R10, desc[UR4][R8.64+-0x18] ;  /* 0xffffe804080a7981 */ /* 0x000ee2000c1e1b00 */
[----:B0-----:R-:W-:-:S05]  /*0270*/  IMAD.WIDE R22, R27, 0x8, R22 ;  /* 0x000000081b167825 */ /* 0x001fca00078e0216 */
[----:B------:R-:W2:Y:S01]  /*0280*/  LDG.E.64 R12, desc[UR4][R22.64] ;  /* 0x00000004160c7981 */ /* 0x000ea2000c1e1b00 */
[----:B------:R-:W-:-:S05]  /*0290*/  IMAD.WIDE R28, R0, 0x8, R22 ;  /* 0x00000008001c7825 */ /* 0x000fca00078e0216 */
[----:B------:R-:W3:Y:S01]  /*02a0*/  LDG.E.64 R16, desc[UR4][R28.64] ;  /* 0x000000041c107981 */ /* 0x000ee2000c1e1b00 */
[C---:B------:R-:W-:Y:S01]  /*02b0*/  IMAD.WIDE R24, R0.reuse, 0x8, R28 ;  /* 0x0000000800187825 */ /* 0x040fe200078e021c */
[----:B--2---:R-:W-:Y:S02]  /*02c0*/  DFMA R18, R14, R12, R18 ;  /* 0x0000000c0e12722b */ /* 0x004fe40000000012 */
[----:B------:R-:W2:Y:S04]  /*02d0*/  LDG.E.64 R14, desc[UR4][R8.64+-0x10] ;  /* 0xfffff004080e7981 */ /* 0x000ea8000c1e1b00 */
[----:B------:R-:W2:Y:S01]  /*02e0*/  LDG.E.64 R12, desc[UR4][R24.64] ;  /* 0x00000004180c7981 */ /* 0x000ea2000c1e1b00 */
[----:B------:R-:W-:Y:S01]  /*02f0*/  IMAD.WIDE R20, R0, 0x8, R24 ;  /* 0x0000000800147825 */ /* 0x000fe200078e0218 */
[----:B---3--:R-:W-:-:S02]  /*0300*/  DFMA R16, R10, R16, R18 ;  /* 0x000000100a10722b */ /* 0x008fc40000000012 */
[----:B------:R-:W3:Y:S04]  /*0310*/  LDG.E.64 R10, desc[UR4][R8.64+-0x8] ;  /* 0xfffff804080a7981 */ /* 0x000ee8000c1e1b00 */
        /* <DEDUP_REMOVED lines=9> */
[----:B------:R-:W-:-:S03]  /*03b0*/  IMAD.WIDE R24, R0, 0x8, R28 ;  /* 0x0000000800187825 */ /* 0x000fc600078e021c */
[----:B------:R-:W4:Y:S01]  /*03c0*/  LDG.E.64 R22, desc[UR4][R8.64+0x18] ;  /* 0x0000180408167981 */ /* 0x000f22000c1e1b00 */
[----:B------:R-:W-:-:S06]  /*03d0*/  IMAD.WIDE R20, R0, 0x8, R24 ;  /* 0x0000000800147825 */ /* 0x000fcc00078e0218 */
[----:B------:R-:W4:Y:S01]  /*03e0*/  LDG.E.64 R20, desc[UR4][R20.64] ;  /* 0x0000000414147981 */ /* 0x000f22000c1e1b00 */
[----:B--2---:R-:W-:-:S03]  /*03f0*/  DFMA R14, R16, R14, R18 ;  /* 0x0000000e100e722b */ /* 0x004fc60000000012 */
[----:B------:R-:W2:Y:S04]  /*0400*/  LDG.E.64 R16, desc[UR4][R8.64+0x10] ;  /* 0x0000100408107981 */ /* 0x000ea8000c1e1b00 */
[----:B------:R-:W2:Y:S01]  /*0410*/  LDG.E.64 R18, desc[UR4][R24.64] ;  /* 0x0000000418127981 */ /* 0x000ea2000c1e1b00 */
[----:B------:R-:W-:Y:S01]  /*0420*/  IADD3 R26, PT, PT, R26, 0x8, RZ ;  /* 0x000000081a1a7810 */ /* 0x000fe20007ffe0ff */
[----:B---3--:R-:W-:-:S03]  /*0430*/  DFMA R10, R10, R12, R14 ;  /* 0x0000000c0a0a722b */ /* 0x008fc6000000000e */
[----:B------:R-:W-:Y:S02]  /*0440*/  ISETP.NE.AND P1, PT, R26, RZ, PT ;  /* 0x000000ff1a00720c */ /* 0x000fe40003f25270 */
[----:B------:R-:W-:-:S03]  /*0450*/  LEA R27, R0, R27, 0x3 ;  /* 0x0000001b001b7211 */ /* 0x000fc600078e18ff */
[----:B--2---:R-:W-:Y:S01]  /*0460*/  DFMA R18, R16, R18, R10 ;  /* 0x000000121012722b */ /* 0x004fe2000000000a */
[----:B------:R-:W-:-:S07]  /*0470*/  IADD3 R10, P2, PT, R8, 0x40, RZ ;  /* 0x00000040080a7810 */ /* 0x000fce0007f5e0ff */
[----:B----4-:R-:W-:Y:S01]  /*0480*/  DFMA R18, R22, R20, R18 ;  /* 0x000000141612722b */ /* 0x010fe20000000012 */
[----:B------:R-:W-:Y:S01]  /*0490*/  IMAD.X R11, RZ, RZ, R9, P2 ;  /* 0x000000ffff0b7224 */ /* 0x000fe200010e0609 */
[----:B------:R-:W-:Y:S09]  /*04a0*/  @P1 BRA `(.L_x_2) ;  /* 0xfffffffc005c1947 */ /* 0x000ff2000383ffff */
.L_x_1:
[----:B------:R-:W-:Y:S05]  /*04b0*/  @!P0 BRA `(.L_x_0) ;  /* 0x0000000000fc8947 */ /* 0x000fea0003800000 */
[----:B------:R-:W-:Y:S02]  /*04c0*/  ISETP.GE.U32.AND P1, PT, R4, 0x4, PT ;  /* 0x000000040400780c */ /* 0x000fe40003f26070 */
[----:B------:R-:W-:-:S04]  /*04d0*/  LOP3.LUT R26, R5, 0x3, RZ, 0xc0, !PT ;  /* 0x00000003051a7812 */ /* 0x000fc800078ec0ff */
[----:B------:R-:W-:-:S07]  /*04e0*/  ISETP.NE.AND P0, PT, R26, RZ, PT ;  /* 0x000000ff1a00720c */ /* 0x000fce0003f05270 */
[----:B------:R-:W-:Y:S06]  /*04f0*/  @!P1 BRA `(.L_x_3) ;  /* 0x00000000006c9947 */ /* 0x000fec0003800000 */
[----:B------:R-:W0:Y:S01]  /*0500*/  LDC.64 R24, c[0x0][0x380] ;  /* 0x0000e000ff187b82 */ /* 0x000e220000000a00 */
[----:B------:R-:W1:Y:S01]  /*0510*/  LDCU.64 UR6, c[0x0][0x380] ;  /* 0x00007000ff0677ac */ /* 0x000e620008000a00 */
[C---:B------:R-:W-:Y:S01]  /*0520*/  IMAD.IADD R9, R6.reuse, 0x1, R7 ;  /* 0x0000000106097824 */ /* 0x040fe200078e0207 */
[----:B------:R-:W-:Y:S01]  /*0530*/  IADD3 R4, P1, PT, R6, R7, RZ ;  /* 0x0000000706047210 */ /* 0x000fe20007f3e0ff */
[----:B------:R-:W-:-:S04]  /*0540*/  IMAD R13, R7, R0, R3 ;  /* 0x00000000070d7224 */ /* 0x000fc800078e0203 */
[----:B------:R-:W2:Y:S01]  /*0550*/  LDC.64 R10, c[0x0][0x388] ;  /* 0x0000e200ff0a7b82 */ /* 0x000ea20000000a00 */
[----:B0-----:R-:W-:-:S06]  /*0560*/  IMAD.WIDE.U32 R24, R9, 0x8, R24 ;  /* 0x0000000809187825 */ /* 0x001fcc00078e0018 */
[----:B------:R-:W3:Y:S01]  /*0570*/  LDG.E.64 R24, desc[UR4][R24.64] ;  /* 0x0000000418187981 */ /* 0x000ee2000c1e1b00 */
[----:B--2---:R-:W-:Y:S01]  /*0580*/  IMAD.WIDE R10, R13, 0x8, R10 ;  /* 0x000000080d0a7825 */ /* 0x004fe200078e020a */
[----:B------:R-:W-:Y:S02]  /*0590*/  IADD3.X R13, PT, PT, RZ, RZ, RZ, P1, !PT ;  /* 0x000000ffff0d7210 */ /* 0x000fe40000ffe4ff */
[----:B-1----:R-:W-:Y:S02]  /*05a0*/  LEA R28, P1, R4, UR6, 0x3 ;  /* 0x00000006041c7c11 */ /* 0x002fe4000f8218ff */
[----:B------:R-:W3:Y:S01]  /*05b0*/  LDG.E.64 R8, desc[UR4][R10.64] ;  /* 0x000000040a087981 */ /* 0x000ee2000c1e1b00 */
[----:B------:R-:W-:Y:S01]  /*05c0*/  IMAD.WIDE R14, R0, 0x8, R10 ;  /* 0x00000008000e7825 */ /* 0x000fe200078e020a */
[----:B------:R-:W-:-:S05]  /*05d0*/  LEA.HI.X R29, R4, UR7, R13, 0x3, P1 ;  /* 0x00000007041d7c11 */ /* 0x000fca00088f1c0d */
[----:B------:R-:W2:Y:S01]  /*05e0*/  LDG.E.64 R12, desc[UR4][R28.64+0x8] ;  /* 0x000008041c0c7981 */ /* 0x000ea2000c1e1b00 */
[----:B------:R-:W-:-:S03]  /*05f0*/  IMAD.WIDE R20, R0, 0x8, R14 ;  /* 0x0000000800147825 */ /* 0x000fc600078e020e */
[----:B------:R-:W2:Y:S04]  /*0600*/  LDG.E.64 R10, desc[UR4][R14.64] ;  /* 0x000000040e0a7981 */ /* 0x000ea8000c1e1b00 */
[----:B------:R-:W4:Y:S01]  /*0610*/  LDG.E.64 R16, desc[UR4][R20.64] ;  /* 0x0000000414107981 */ /* 0x000f22000c1e1b00 */
[----:B------:R-:W-:-:S03]  /*0620*/  IMAD.WIDE R22, R0, 0x8, R20 ;  /* 0x0000000800167825 */ /* 0x000fc600078e0214 */
[----:B------:R-:W4:Y:S04]  /*0630*/  LDG.E.64 R14, desc[UR4][R28.64+0x10] ;  /* 0x000010041c0e7981 */ /* 0x000f28000c1e1b00 */
[----:B------:R-:W5:Y:S04]  /*0640*/  LDG.E.64 R20, desc[UR4][R28.64+0x18] ;  /* 0x000018041c147981 */ /* 0x000f68000c1e1b00 */
[----:B------:R-:W5:Y:S01]  /*0650*/  LDG.E.64 R22, desc[UR4][R22.64] ;  /* 0x0000000416167981 */ /* 0x000f62000c1e1b00 */
[----:B------:R-:W-:Y:S01]  /*0660*/  VIADD R7, R7, 0x4 ;  /* 0x0000000407077836 */ /* 0x000fe20000000000 */
[----:B---3--:R-:W-:-:S08]  /*0670*/  DFMA R8, R24, R8, R18 ;  /* 0x000000081808722b */ /* 0x008fd00000000012 */
[----:B--2---:R-:W-:-:S08]  /*0680*/  DFMA R8, R12, R10, R8 ;  /* 0x0000000a0c08722b */ /* 0x004fd00000000008 */
[----:B----4-:R-:W-:-:S08]  /*0690*/  DFMA R8, R14, R16, R8 ;  /* 0x000000100e08722b */ /* 0x010fd00000000008 */
[----:B-----5:R-:W-:-:S11]  /*06a0*/  DFMA R18, R20, R22, R8 ;  /* 0x000000161412722b */ /* 0x020fd60000000008 */
.L_x_3:
[----:B------:R-:W-:Y:S05]  /*06b0*/  @!P0 BRA `(.L_x_0) ;  /* 0x00000000007c8947 */ /* 0x000fea0003800000 */
[----:B------:R-:W-:Y:S01]  /*06c0*/  ISETP.NE.AND P1, PT, R26, 0x1, PT ;  /* 0x000000011a00780c */ /* 0x000fe20003f25270 */
[----:B------:R-:W0:Y:S01]  /*06d0*/  LDC.64 R10, c[0x0][0x380] ;  /* 0x0000e000ff0a7b82 */ /* 0x000e220000000a00 */
[----:B------:R-:W-:-:S04]  /*06e0*/  LOP3.LUT R14, R5, 0x1, RZ, 0xc0, !PT ;  /* 0x00000001050e7812 */ /* 0x000fc800078ec0ff */
[----:B------:R-:W-:-:S03]  /*06f0*/  ISETP.NE.U32.AND P0, PT, R14, 0x1, PT ;  /* 0x000000010e00780c */ /* 0x000fc60003f05070 */
[----:B------:R-:W1:Y:S04]  /*0700*/  LDC.64 R20, c[0x0][0x388] ;  /* 0x0000e200ff147b82 */ /* 0x000e680000000a00 */
[CC--:B------:R-:W-:Y:S01]  /*0710*/  @P1 IADD3 R15, PT, PT, R6.reuse, R7.reuse, RZ ;  /* 0x00000007060f1210 */ /* 0x0c0fe20007ffe0ff */
[C---:B------:R-:W-:Y:S01]  /*0720*/  @P1 IMAD R17, R7.reuse, R0, R3 ;  /* 0x0000000007111224 */ /* 0x040fe200078e0203 */
[----:B------:R-:W-:Y:S01]  /*0730*/  @P1 IADD3 R16, P2, PT, R6, R7, RZ ;  /* 0x0000000706101210 */ /* 0x000fe20007f5e0ff */
[----:B------:R-:W-:Y:S01]  /*0740*/  @P1 VIADD R7, R7, 0x2 ;  /* 0x0000000207071836 */ /* 0x000fe20000000000 */
[----:B------:R-:W2:Y:S08]  /*0750*/  @P1 LDC.64 R8, c[0x0][0x380] ;  /* 0x0000e000ff081b82 */ /* 0x000eb00000000a00 */
[----:B------:R-:W3:Y:S01]  /*0760*/  LDC.64 R12, c[0x0][0x380] ;  /* 0x0000e000ff0c7b82 */ /* 0x000ee20000000a00 */
[----:B0-----:R-:W-:-:S06]  /*0770*/  @P1 IMAD.WIDE.U32 R14, R15, 0x8, R10 ;  /* 0x000000080f0e1825 */ /* 0x001fcc00078e000a */
[----:B------:R-:W4:Y:S01]  /*0780*/  @P1 LDG.E.64 R14, desc[UR4][R14.64] ;  /* 0x000000040e0e1981 */ /* 0x000f22000c1e1b00 */
[----:B------:R-:W0:Y:S01]  /*0790*/  LDC.64 R4, c[0x0][0x388] ;  /* 0x0000e200ff047b82 */ /* 0x000e220000000a00 */
[----:B-1----:R-:W-:Y:S01]  /*07a0*/  @P1 IMAD.WIDE R20, R17, 0x8, R20 ;  /* 0x0000000811141825 */ /* 0x002fe200078e0214 */
[----:B------:R-:W-:-:S04]  /*07b0*/  @P1 IADD3.X R17, PT, PT, RZ, RZ, RZ, P2, !PT ;  /* 0x000000ffff111210 */ /* 0x000fc800017fe4ff */
[----:B------:R-:W4:Y:S01]  /*07c0*/  @P1 LDG.E.64 R10, desc[UR4][R20.64] ;  /* 0x00000004140a1981 */ /* 0x000f22000c1e1b00 */
[----:B--2---:R-:W-:Y:S01]  /*07d0*/  @P1 LEA R8, P2, R16, R8, 0x3 ;  /* 0x0000000810081211 */ /* 0x004fe200078418ff */
[----:B------:R-:W-:-:S03]  /*07e0*/  @P1 IMAD.WIDE R22, R0, 0x8, R20 ;  /* 0x0000000800161825 */ /* 0x000fc600078e0214 */
[----:B------:R-:W-:Y:S01]  /*07f0*/  @P1 LEA.HI.X R9, R16, R9, R17, 0x3, P2 ;  /* 0x0000000910091211 */ /* 0x000fe200010f1c11 */
[----:B------:R-:W-:Y:S01]  /*0800*/  @!P0 IMAD R25, R7, R0, R3 ;  /* 0x0000000007198224 */ /* 0x000fe200078e0203 */
[----:B------:R-:W-:Y:S02]  /*0810*/  @!P0 IADD3 R17, PT, PT, R6, R7, RZ ;  /* 0x0000000706118210 */ /* 0x000fe40007ffe0ff */
[----:B------:R-:W2:Y:S04]  /*0820*/  @P1 LDG.E.64 R6, desc[UR4][R22.64] ;  /* 0x0000000416061981 */ /* 0x000ea8000c1e1b00 */
[----:B------:R-:W2:Y:S01]  /*0830*/  @P1 LDG.E.64 R8, desc[UR4][R8.64+0x8] ;  /* 0x0000080408081981 */ /* 0x000ea2000c1e1b00 */
[----:B---3--:R-:W-:-:S04]  /*0840*/  @!P0 IMAD.WIDE.U32 R12, R17, 0x8, R12 ;  /* 0x00000008110c8825 */ /* 0x008fc800078e000c */
[----:B0-----:R-:W-:Y:S02]  /*0850*/  @!P0 IMAD.WIDE R4, R25, 0x8, R4 ;  /* 0x0000000819048825 */ /* 0x001fe400078e0204 */
[----:B------:R-:W3:Y:S04]  /*0860*/  @!P0 LDG.E.64 R12, desc[UR4][R12.64] ;  /* 0x000000040c0c8981 */ /* 0x000ee8000c1e1b00 */
[----:B------:R-:W3:Y:S01]  /*0870*/  @!P0 LDG.E.64 R4, desc[UR4][R4.64] ;  /* 0x0000000404048981 */ /* 0x000ee2000c1e1b00 */
[----:B----4-:R-:W-:-:S08]  /*0880*/  @P1 DFMA R10, R14, R10, R18 ;  /* 0x0000000a0e0a122b */ /* 0x010fd00000000012 */
[----:B--2---:R-:W-:-:S08]  /*0890*/  @P1 DFMA R18, R8, R6, R10 ;  /* 0x000000060812122b */ /* 0x004fd0000000000a */
[----:B---3--:R-:W-:-:S11]  /*08a0*/  @!P0 DFMA R18, R12, R4, R18 ;  /* 0x000000040c12822b */ /* 0x008fd60000000012 */
.L_x_0:
[----:B------:R-:W0:Y:S01]  /*08b0*/  LDC.64 R4, c[0x0][0x390] ;  /* 0x0000e400ff047b82 */ /* 0x000e220000000a00 */
[----:B------:R-:W-:-:S04]  /*08c0*/  IMAD R3, R2, R0, R3 ;  /* 0x0000000002037224 */ /* 0x000fc800078e0203 */
[----:B0-----:R-:W-:-:S05]  /*08d0*/  IMAD.WIDE R2, R3, 0x8, R4 ;  /* 0x0000000803027825 */ /* 0x001fca00078e0204 */
[----:B------:R-:W-:Y:S01]  /*08e0*/  STG.E.64 desc[UR4][R2.64], R18 ;  /* 0x0000001202007986 */ /* 0x000fe2000c101b04 */
[----:B------:R-:W-:Y:S05]  /*08f0*/  EXIT ;  /* 0x000000000000794d */ /* 0x000fea0003800000 */
.L_x_4:
[----:B------:R-:W-:-:S00]  /*0900*/  BRA `(.L_x_4) ;  /* 0xfffffffc00fc7947 */ /* 0x000fc0000383ffff */
[----:B------:R-:W-:-:S00]  /*0910*/  NOP ;  /* 0x0000000000007918 */ /* 0x000fc00000000000 */
        /* <DEDUP_REMOVED lines=14> */
.L_x_5:


//--------------------- .nv.shared.reserved.0     --------------------------
	.section	.nv.shared.reserved.0,"aw",@nobits
	.weak		__nv_reservedSMEM_offset_0_alias
	.size		__nv_reservedSMEM_offset_0_alias, 0, 64
	.other		__nv_reservedSMEM_offset_0_alias,@"STO_CUDA_RESERVED_SHARED STV_DEFAULT"
__nv_reservedSMEM_offset_0_alias:
	.zero		0
	.zero		64


//--------------------- .nv.constant0._Z13multMatKernelPdS_S_iii --------------------------
	.section	.nv.constant0._Z13multMatKernelPdS_S_iii,"a",@progbits
	.sectionflags	@""
	.align	4
.nv.constant0._Z13multMatKernelPdS_S_iii:
	.zero		932


//--------------------- SYMBOLS --------------------------

	.type		.nv.reservedSmem.offset0,@object
	.size		.nv.reservedSmem.offset0,0x4
